	.headerflags	@"EF_CUDA_TEXMODE_UNIFIED EF_CUDA_64BIT_ADDRESS EF_CUDA_ACCELERATORS EF_CUDA_SM90 EF_CUDA_VIRTUAL_SM(EF_CUDA_SM90)"
	.elftype	@"ET_EXEC"


//--------------------- .nv.info                  --------------------------
	.section	.nv.info,"",@"SHT_CUDA_INFO"
	.align	4


	//----- nvinfo : EIATTR_REGCOUNT
	.align		4
        /*0000*/ 	.byte	0x04, 0x2f
        /*0002*/ 	.short	(.L_1 - .L_0)
	.align		4
.L_0:
        /*0004*/ 	.word	index@(triton_poi_fused_convolution_relu_8)
        /*0008*/ 	.word	0x0000000c


	//----- nvinfo : EIATTR_MIN_STACK_SIZE
	.align		4
.L_1:
        /*000c*/ 	.byte	0x04, 0x12
        /*000e*/ 	.short	(.L_3 - .L_2)
	.align		4
.L_2:
        /*0010*/ 	.word	index@(triton_poi_fused_convolution_relu_8)
        /*0014*/ 	.word	0x00000000


	//----- nvinfo : EIATTR_FRAME_SIZE
	.align		4
.L_3:
        /*0018*/ 	.byte	0x04, 0x11
        /*001a*/ 	.short	(.L_5 - .L_4)
	.align		4
.L_4:
        /*001c*/ 	.word	index@(triton_poi_fused_convolution_relu_8)
        /*0020*/ 	.word	0x00000000


	//----- nvinfo : EIATTR_MIN_STACK_SIZE
	.align		4
.L_5:
        /*0024*/ 	.byte	0x04, 0x12
        /*0026*/ 	.short	(.L_7 - .L_6)
	.align		4
.L_6:
        /*0028*/ 	.word	index@(triton_poi_fused_convolution_relu_8)
        /*002c*/ 	.word	0x00000000
.L_7:


//--------------------- .nv.info.triton_poi_fused_convolution_relu_8 --------------------------
	.section	.nv.info.triton_poi_fused_convolution_relu_8,"",@"SHT_CUDA_INFO"
	.sectionflags	@""
	.align	4


	//----- nvinfo : EIATTR_CUDA_API_VERSION
	.align		4
        /*0000*/ 	.byte	0x04, 0x37
        /*0002*/ 	.short	(.L_9 - .L_8)
.L_8:
        /*0004*/ 	.word	0x0000007c


	//----- nvinfo : EIATTR_KPARAM_INFO
	.align		4
.L_9:
        /*0008*/ 	.byte	0x04, 0x17
        /*000a*/ 	.short	(.L_11 - .L_10)
.L_10:
        /*000c*/ 	.word	0x00000000
        /*0010*/ 	.short	0x0002
        /*0012*/ 	.short	0x0010
        /*0014*/ 	.byte	0x00, 0xf0, 0x11, 0x00


	//----- nvinfo : EIATTR_KPARAM_INFO
	.align		4
.L_11:
        /*0018*/ 	.byte	0x04, 0x17
        /*001a*/ 	.short	(.L_13 - .L_12)
.L_12:
        /*001c*/ 	.word	0x00000000
        /*0020*/ 	.short	0x0001
        /*0022*/ 	.short	0x0008
        /*0024*/ 	.byte	0x00, 0xf4, 0x21, 0x00


	//----- nvinfo : EIATTR_KPARAM_INFO
	.align		4
.L_13:
        /*0028*/ 	.byte	0x04, 0x17
        /*002a*/ 	.short	(.L_15 - .L_14)
.L_14:
        /*002c*/ 	.word	0x00000000
        /*0030*/ 	.short	0x0000
        /*0032*/ 	.short	0x0000
        /*0034*/ 	.byte	0x00, 0xf4, 0x21, 0x00


	//----- nvinfo : EIATTR_SPARSE_MMA_MASK
	.align		4
.L_15:
        /*0038*/ 	.byte	0x03, 0x50
        /*003a*/ 	.short	0x0000


	//----- nvinfo : EIATTR_MAXREG_COUNT
	.align		4
        /*003c*/ 	.byte	0x03, 0x1b
        /*003e*/ 	.short	0x00ff


	//----- nvinfo : EIATTR_EXIT_INSTR_OFFSETS
	.align		4
        /*0040*/ 	.byte	0x04, 0x1c
        /*0042*/ 	.short	(.L_17 - .L_16)


	//   ....[0]....
.L_16:
        /*0044*/ 	.word	0x000001b0


	//   ....[1]....
        /*0048*/ 	.word	0x000001d0


	//----- nvinfo : EIATTR_REQNTID
	.align		4
.L_17:
        /*004c*/ 	.byte	0x04, 0x10
        /*004e*/ 	.short	(.L_19 - .L_18)
.L_18:
        /*0050*/ 	.word	0x00000100
        /*0054*/ 	.word	0x00000001
        /*0058*/ 	.word	0x00000001


	//----- nvinfo : EIATTR_CBANK_PARAM_SIZE
	.align		4
.L_19:
        /*005c*/ 	.byte	0x03, 0x19
        /*005e*/ 	.short	0x0014


	//----- nvinfo : EIATTR_PARAM_CBANK
	.align		4
        /*0060*/ 	.byte	0x04, 0x0a
        /*0062*/ 	.short	(.L_21 - .L_20)
	.align		4
.L_20:
        /*0064*/ 	.word	index@(.nv.constant0.triton_poi_fused_convolution_relu_8)
        /*0068*/ 	.short	0x0210
        /*006a*/ 	.short	0x0014


	//----- nvinfo : EIATTR_SW_WAR
	.align		4
.L_21:
        /*006c*/ 	.byte	0x04, 0x36
        /*006e*/ 	.short	(.L_23 - .L_22)
.L_22:
        /*0070*/ 	.word	0x00000008
.L_23:


//--------------------- .nv.callgraph             --------------------------
	.section	.nv.callgraph,"",@"SHT_CUDA_CALLGRAPH"
	.align	4
	.sectionentsize	8
	.align		4
        /*0000*/ 	.word	0x00000000
	.align		4
        /*0004*/ 	.word	0xffffffff
	.align		4
        /*0008*/ 	.word	0x00000000
	.align		4
        /*000c*/ 	.word	0xfffffffe
	.align		4
        /*0010*/ 	.word	0x00000000
	.align		4
        /*0014*/ 	.word	0xfffffffd
	.align		4
        /*0018*/ 	.word	0x00000000
	.align		4
        /*001c*/ 	.word	0xfffffffc


//--------------------- .text.triton_poi_fused_convolution_relu_8 --------------------------
	.section	.text.triton_poi_fused_convolution_relu_8,"ax",@progbits
	.align	128
        .global         triton_poi_fused_convolution_relu_8
        .type           triton_poi_fused_convolution_relu_8,@function
        .size           triton_poi_fused_convolution_relu_8,(.L_x_1 - triton_poi_fused_convolution_relu_8)
        .other          triton_poi_fused_convolution_relu_8,@"STO_CUDA_ENTRY STV_DEFAULT"
triton_poi_fused_convolution_relu_8:
.text.triton_poi_fused_convolution_relu_8:
[----:B------:R-:W0:Y:S02]  /*0000*/  LDC R1, c[0x0][0x28] ;  /* 0x00000a00ff017b82 */ /* 0x000e240000000800 */
[----:B------:R-:W1:Y:S01]  /*0010*/  S2R R0, SR_TID.X ;  /* 0x0000000000007919 */ /* 0x000e620000002100 */
[----:B------:R-:W2:Y:S01]  /*0020*/  LDC.64 R2, c[0x0][0x210] ;  /* 0x00008400ff027b82 */ /* 0x000ea20000000a00 */
[----:B------:R-:W-:Y:S01]  /*0030*/  ULDC.64 UR4, c[0x0][0x208] ;  /* 0x0000820000047ab9 */ /* 0x000fe20000000a00 */
[----:B------:R-:W3:Y:S06]  /*0040*/  S2R R7, SR_CTAID.X ;  /* 0x0000000000077919 */ /* 0x000eec0000002500 */
[----:B------:R-:W4:Y:S01]  /*0050*/  LDC.64 R4, c[0x0][0x218] ;  /* 0x00008600ff047b82 */ /* 0x000f220000000a00 */
[----:B-1----:R-:W-:Y:S01]  /*0060*/  IMAD.SHL.U32 R0, R0, 0x2, RZ ;  /* 0x0000000200007824 */ /* 0x002fe200078e00ff */
[----:B---3--:R-:W-:-:S04]  /*0070*/  SHF.R.S32.HI R6, RZ, 0x16, R7 ;  /* 0x00000016ff067819 */ /* 0x008fc80000011407 */
[----:B------:R-:W-:-:S05]  /*0080*/  LOP3.LUT R0, R0, 0x1fe, RZ, 0xc0, !PT ;  /* 0x000001fe00007812 */ /* 0x000fca00078ec0ff */
[----:B------:R-:W-:Y:S01]  /*0090*/  IMAD R7, R7, 0x200, R0 ;  /* 0x0000020007077824 */ /* 0x000fe200078e0200 */
[----:B------:R-:W-:-:S03]  /*00a0*/  SGXT R0, R6, 0x1 ;  /* 0x000000010600781a */ /* 0x000fc60000000200 */
[C---:B--2---:R-:W-:Y:S01]  /*00b0*/  IMAD.WIDE R2, R7.reuse, 0x4, R2 ;  /* 0x0000000407027825 */ /* 0x044fe200078e0202 */
[----:B------:R-:W-:Y:S02]  /*00c0*/  LEA.HI R0, R0, R7, RZ, 0x4 ;  /* 0x0000000700007211 */ /* 0x000fe400078f20ff */
[----:B------:R-:W-:Y:S02]  /*00d0*/  ISETP.GE.AND P2, PT, R7, 0x3c100, PT ;  /* 0x0003c1000700780c */ /* 0x000fe40003f46270 */
[----:B------:R-:W-:-:S05]  /*00e0*/  LOP3.LUT R0, R0, 0xfffffff0, RZ, 0xc0, !PT ;  /* 0xfffffff000007812 */ /* 0x000fca00078ec0ff */
[----:B------:R-:W-:Y:S01]  /*00f0*/  IMAD.IADD R9, R7, 0x1, -R0 ;  /* 0x0000000107097824 */ /* 0x000fe200078e0a00 */
[----:B------:R-:W-:-:S03]  /*0100*/  CS2R R6, SRZ ;  /* 0x0000000000067805 */ /* 0x000fc6000001ff00 */
[----:B----4-:R-:W-:Y:S01]  /*0110*/  IMAD.WIDE R4, R9, 0x4, R4 ;  /* 0x0000000409047825 */ /* 0x010fe200078e0204 */
[----:B------:R-:W-:Y:S02]  /*0120*/  CS2R R8, SRZ ;  /* 0x0000000000087805 */ /* 0x000fe4000001ff00 */
[----:B------:R-:W2:Y:S04]  /*0130*/  @!P2 LDG.E.64 R6, desc[UR4][R2.64] ;  /* 0x000000040206a981 */ /* 0x000ea8000c1e1b00 */
[----:B------:R-:W2:Y:S02]  /*0140*/  @!P2 LDG.E.EL.64 R8, desc[UR4][R4.64] ;  /* 0x000000040408a981 */ /* 0x000ea4000c2e1b00 */
[----:B--2---:R-:W-:Y:S01]  /*0150*/  FSETP.GEU.AND P0, PT, R6, -R8, PT ;  /* 0x800000080600720b */ /* 0x004fe20003f0e000 */
[----:B------:R-:W-:Y:S01]  /*0160*/  FADD R6, R8, R6 ;  /* 0x0000000608067221 */ /* 0x000fe20000000000 */
[----:B------:R-:W-:Y:S01]  /*0170*/  FADD R0, R9, R7 ;  /* 0x0000000709007221 */ /* 0x000fe20000000000 */
[----:B------:R-:W-:-:S03]  /*0180*/  FSETP.GEU.AND P1, PT, R7, -R9, PT ;  /* 0x800000090700720b */ /* 0x000fc60003f2e000 */
[----:B------:R-:W-:Y:S02]  /*0190*/  FSEL R6, R6, RZ, P0 ;  /* 0x000000ff06067208 */ /* 0x000fe40000000000 */
[----:B------:R-:W-:Y:S01]  /*01a0*/  FSEL R7, R0, RZ, P1 ;  /* 0x000000ff00077208 */ /* 0x000fe20000800000 */
[----:B------:R-:W-:Y:S07]  /*01b0*/  @P2 EXIT ;  /* 0x000000000000294d */ /* 0x000fee0003800000 */
[----:B------:R-:W-:Y:S01]  /*01c0*/  STG.E.64 desc[UR4][R2.64], R6 ;  /* 0x0000000602007986 */ /* 0x000fe2000c101b04 */
[----:B------:R-:W-:Y:S05]  /*01d0*/  EXIT ;  /* 0x000000000000794d */ /* 0x000fea0003800000 */
.L_x_0:
[----:B------:R-:W-:-:S00]  /*01e0*/  BRA `(.L_x_0) ;  /* 0xfffffffc00fc7947 */ /* 0x000fc0000383ffff */
[----:B------:R-:W-:-:S00]  /*01f0*/  NOP ;  /* 0x0000000000007918 */ /* 0x000fc00000000000 */
        /* <DEDUP_REMOVED lines=8> */
.L_x_1:


//--------------------- .nv.constant0.triton_poi_fused_convolution_relu_8 --------------------------
	.section	.nv.constant0.triton_poi_fused_convolution_relu_8,"a",@progbits
	.sectionflags	@""
	.align	4
.nv.constant0.triton_poi_fused_convolution_relu_8:
	.zero		548
